//
// Generated by NVIDIA NVVM Compiler
//
// Compiler Build ID: CL-36424714
// Cuda compilation tools, release 13.0, V13.0.88
// Based on NVVM 20.0.0
//

.version 9.0
.target sm_100
.address_size 64

	// .globl	_Z23scanTheadInformationGPUPiS_S_S_ii

.visible .entry _Z23scanTheadInformationGPUPiS_S_S_ii(
	.param .u64 .ptr .align 1 _Z23scanTheadInformationGPUPiS_S_S_ii_param_0,
	.param .u64 .ptr .align 1 _Z23scanTheadInformationGPUPiS_S_S_ii_param_1,
	.param .u64 .ptr .align 1 _Z23scanTheadInformationGPUPiS_S_S_ii_param_2,
	.param .u64 .ptr .align 1 _Z23scanTheadInformationGPUPiS_S_S_ii_param_3,
	.param .u32 _Z23scanTheadInformationGPUPiS_S_S_ii_param_4,
	.param .u32 _Z23scanTheadInformationGPUPiS_S_S_ii_param_5
)
{
	.reg .pred 	%p<4>;
	.reg .b32 	%r<12>;
	.reg .b64 	%rd<14>;

	ld.param.u64 	%rd1, [_Z23scanTheadInformationGPUPiS_S_S_ii_param_0];
	ld.param.u64 	%rd2, [_Z23scanTheadInformationGPUPiS_S_S_ii_param_1];
	ld.param.u64 	%rd3, [_Z23scanTheadInformationGPUPiS_S_S_ii_param_2];
	ld.param.u64 	%rd4, [_Z23scanTheadInformationGPUPiS_S_S_ii_param_3];
	ld.param.u32 	%r7, [_Z23scanTheadInformationGPUPiS_S_S_ii_param_4];
	ld.param.u32 	%r8, [_Z23scanTheadInformationGPUPiS_S_S_ii_param_5];
	mov.u32 	%r1, %ctaid.x;
	mov.u32 	%r9, %ntid.x;
	mov.u32 	%r2, %tid.x;
	mad.lo.s32 	%r3, %r1, %r9, %r2;
	mov.u32 	%r4, %ctaid.y;
	mov.u32 	%r10, %ntid.y;
	mov.u32 	%r5, %tid.y;
	mad.lo.s32 	%r6, %r4, %r10, %r5;
	setp.ge.s32 	%p1, %r3, %r7;
	setp.ge.s32 	%p2, %r6, %r8;
	or.pred  	%p3, %p1, %p2;
	@%p3 bra 	$L__BB0_2;
	cvta.to.global.u64 	%rd5, %rd1;
	cvta.to.global.u64 	%rd6, %rd2;
	cvta.to.global.u64 	%rd7, %rd3;
	cvta.to.global.u64 	%rd8, %rd4;
	mad.lo.s32 	%r11, %r7, %r6, %r3;
	mul.wide.s32 	%rd9, %r11, 4;
	add.s64 	%rd10, %rd5, %rd9;
	st.global.u32 	[%rd10], %r2;
	add.s64 	%rd11, %rd6, %rd9;
	st.global.u32 	[%rd11], %r5;
	add.s64 	%rd12, %rd7, %rd9;
	st.global.u32 	[%rd12], %r1;
	add.s64 	%rd13, %rd8, %rd9;
	st.global.u32 	[%rd13], %r4;
$L__BB0_2:
	ret;

}


// ===== COMPILED SASS (sm_100) =====

	.target	sm_100

	.elftype	@"ET_EXEC"


//--------------------- .note.nv.tkinfo           --------------------------
	.section	.note.nv.tkinfo,"",@"SHT_NOTE"
	.sectionflags	@"SHF_NOTE_NV_TKINFO"
	.tkinfo
        /*0018*/ 	.word	0x00000002
        /*0030*/ 	.string	""
        /*0030*/ 	.string	"ptxas"
        /*0030*/ 	.string	"Cuda compilation tools, release 13.0, V13.0.88"
        /*0030*/ 	.string	"Build cuda_13.0.r13.0/compiler.36424714_0"
        /*0030*/ 	.string	"-arch sm_100 -m 64 "



//--------------------- .note.nv.cuinfo           --------------------------
	.section	.note.nv.cuinfo,"",@"SHT_NOTE"
	.sectionflags	@"SHF_NOTE_NV_CUINFO"
        /*0018*/ 	.short	0x0002
        /*001a*/ 	.short	0x0064
        /*001c*/ 	.short	0x0082
	.zero		2


//--------------------- .nv.info                  --------------------------
	.section	.nv.info,"",@"SHT_CUDA_INFO"
	.align	4


	//----- nvinfo : EIATTR_REGCOUNT
	.align		4
        /*0000*/ 	.byte	0x04, 0x2f
        /*0002*/ 	.short	(.L_1 - .L_0)
	.align		4
.L_0:
        /*0004*/ 	.word	index@(_Z23scanTheadInformationGPUPiS_S_S_ii)
        /*0008*/ 	.word	0x00000012


	//----- nvinfo : EIATTR_FRAME_SIZE
	.align		4
.L_1:
        /*000c*/ 	.byte	0x04, 0x11
        /*000e*/ 	.short	(.L_3 - .L_2)
	.align		4
.L_2:
        /*0010*/ 	.word	index@(_Z23scanTheadInformationGPUPiS_S_S_ii)
        /*0014*/ 	.word	0x00000000


	//----- nvinfo : EIATTR_MIN_STACK_SIZE
	.align		4
.L_3:
        /*0018*/ 	.byte	0x04, 0x12
        /*001a*/ 	.short	(.L_5 - .L_4)
	.align		4
.L_4:
        /*001c*/ 	.word	index@(_Z23scanTheadInformationGPUPiS_S_S_ii)
        /*0020*/ 	.word	0x00000000
.L_5:


//--------------------- .nv.compat                --------------------------
	.section	.nv.compat,"",@"SHT_CUDA_COMPAT_INFO"
	.align	4
        /*0000*/ 	.byte	0x02, 0x09, 0x00, 0x00, 0x02, 0x02, 0x01, 0x00, 0x02, 0x05, 0x05, 0x00, 0x03, 0x07, 0x01, 0x01
        /*0010*/ 	.byte	0x02, 0x03, 0x00, 0x00, 0x02, 0x06, 0x01, 0x00, 0x04, 0x0b, 0x08, 0x00, 0x09, 0x00, 0x00, 0x00
        /*0020*/ 	.byte	0x00, 0x00, 0x00, 0x00


//--------------------- .nv.info._Z23scanTheadInformationGPUPiS_S_S_ii --------------------------
	.section	.nv.info._Z23scanTheadInformationGPUPiS_S_S_ii,"",@"SHT_CUDA_INFO"
	.sectionflags	@""
	.align	4


	//----- nvinfo : EIATTR_CUDA_API_VERSION
	.align		4
        /*0000*/ 	.byte	0x04, 0x37
        /*0002*/ 	.short	(.L_7 - .L_6)
.L_6:
        /*0004*/ 	.word	0x00000082


	//----- nvinfo : EIATTR_KPARAM_INFO
	.align		4
.L_7:
        /*0008*/ 	.byte	0x04, 0x17
        /*000a*/ 	.short	(.L_9 - .L_8)
.L_8:
        /*000c*/ 	.word	0x00000000
        /*0010*/ 	.short	0x0005
        /*0012*/ 	.short	0x0024
        /*0014*/ 	.byte	0x00, 0xf0, 0x11, 0x00


	//----- nvinfo : EIATTR_KPARAM_INFO
	.align		4
.L_9:
        /*0018*/ 	.byte	0x04, 0x17
        /*001a*/ 	.short	(.L_11 - .L_10)
.L_10:
        /*001c*/ 	.word	0x00000000
        /*0020*/ 	.short	0x0004
        /*0022*/ 	.short	0x0020
        /*0024*/ 	.byte	0x00, 0xf0, 0x11, 0x00


	//----- nvinfo : EIATTR_KPARAM_INFO
	.align		4
.L_11:
        /*0028*/ 	.byte	0x04, 0x17
        /*002a*/ 	.short	(.L_13 - .L_12)
.L_12:
        /*002c*/ 	.word	0x00000000
        /*0030*/ 	.short	0x0003
        /*0032*/ 	.short	0x0018
        /*0034*/ 	.byte	0x00, 0xf5, 0x21, 0x00


	//----- nvinfo : EIATTR_KPARAM_INFO
	.align		4
.L_13:
        /*0038*/ 	.byte	0x04, 0x17
        /*003a*/ 	.short	(.L_15 - .L_14)
.L_14:
        /*003c*/ 	.word	0x00000000
        /*0040*/ 	.short	0x0002
        /*0042*/ 	.short	0x0010
        /*0044*/ 	.byte	0x00, 0xf5, 0x21, 0x00


	//----- nvinfo : EIATTR_KPARAM_INFO
	.align		4
.L_15:
        /*0048*/ 	.byte	0x04, 0x17
        /*004a*/ 	.short	(.L_17 - .L_16)
.L_16:
        /*004c*/ 	.word	0x00000000
        /*0050*/ 	.short	0x0001
        /*0052*/ 	.short	0x0008
        /*0054*/ 	.byte	0x00, 0xf5, 0x21, 0x00


	//----- nvinfo : EIATTR_KPARAM_INFO
	.align		4
.L_17:
        /*0058*/ 	.byte	0x04, 0x17
        /*005a*/ 	.short	(.L_19 - .L_18)
.L_18:
        /*005c*/ 	.word	0x00000000
        /*0060*/ 	.short	0x0000
        /*0062*/ 	.short	0x0000
        /*0064*/ 	.byte	0x00, 0xf5, 0x21, 0x00


	//----- nvinfo : EIATTR_SPARSE_MMA_MASK
	.align		4
.L_19:
        /*0068*/ 	.byte	0x03, 0x50
        /*006a*/ 	.short	0x0000


	//----- nvinfo : EIATTR_MAXREG_COUNT
	.align		4
        /*006c*/ 	.byte	0x03, 0x1b
        /*006e*/ 	.short	0x00ff


	//----- nvinfo : EIATTR_MERCURY_ISA_VERSION
	.align		4
        /*0070*/ 	.byte	0x03, 0x5f
        /*0072*/ 	.short	0x0101


	//----- nvinfo : EIATTR_VRC_CTA_INIT_COUNT
	.align		4
        /*0074*/ 	.byte	0x02, 0x4a
	.zero		1
	.zero		1


	//----- nvinfo : EIATTR_EXIT_INSTR_OFFSETS
	.align		4
        /*0078*/ 	.byte	0x04, 0x1c
        /*007a*/ 	.short	(.L_21 - .L_20)


	//   ....[0]....
.L_20:
        /*007c*/ 	.word	0x000000c0


	//   ....[1]....
        /*0080*/ 	.word	0x000001b0


	//----- nvinfo : EIATTR_CBANK_PARAM_SIZE
	.align		4
.L_21:
        /*0084*/ 	.byte	0x03, 0x19
        /*0086*/ 	.short	0x0028


	//----- nvinfo : EIATTR_PARAM_CBANK
	.align		4
        /*0088*/ 	.byte	0x04, 0x0a
        /*008a*/ 	.short	(.L_23 - .L_22)
	.align		4
.L_22:
        /*008c*/ 	.word	index@(.nv.constant0._Z23scanTheadInformationGPUPiS_S_S_ii)
        /*0090*/ 	.short	0x0380
        /*0092*/ 	.short	0x0028


	//----- nvinfo : EIATTR_SW_WAR
	.align		4
.L_23:
        /*0094*/ 	.byte	0x04, 0x36
        /*0096*/ 	.short	(.L_25 - .L_24)
.L_24:
        /*0098*/ 	.word	0x00000008
.L_25:


//--------------------- .nv.callgraph             --------------------------
	.section	.nv.callgraph,"",@"SHT_CUDA_CALLGRAPH"
	.align	4
	.sectionentsize	8
	.align		4
        /*0000*/ 	.word	0x00000000
	.align		4
        /*0004*/ 	.word	0xffffffff
	.align		4
        /*0008*/ 	.word	0x00000000
	.align		4
        /*000c*/ 	.word	0xfffffffe
	.align		4
        /*0010*/ 	.word	0x00000000
	.align		4
        /*0014*/ 	.word	0xfffffffd
	.align		4
        /*0018*/ 	.word	0x00000000
	.align		4
        /*001c*/ 	.word	0xfffffffc


//--------------------- .text._Z23scanTheadInformationGPUPiS_S_S_ii --------------------------
	.section	.text._Z23scanTheadInformationGPUPiS_S_S_ii,"ax",@progbits
	.align	128
        .global         _Z23scanTheadInformationGPUPiS_S_S_ii
        .type           _Z23scanTheadInformationGPUPiS_S_S_ii,@function
        .size           _Z23scanTheadInformationGPUPiS_S_S_ii,(.L_x_1 - _Z23scanTheadInformationGPUPiS_S_S_ii)
        .other          _Z23scanTheadInformationGPUPiS_S_S_ii,@"STO_CUDA_ENTRY STV_DEFAULT"
_Z23scanTheadInformationGPUPiS_S_S_ii:
.text._Z23scanTheadInformationGPUPiS_S_S_ii:
[----:B------:R-:W-:Y:S01]  /*0000*/  LDC R1, c[0x0][0x37c] ;  /* 0x0000df00ff017b82 */ /* 0x000fe20000000800 */
[----:B------:R-:W0:Y:S01]  /*0010*/  S2R R15, SR_CTAID.Y ;  /* 0x00000000000f7919 */ /* 0x000e220000002600 */
[----:B------:R-:W1:Y:S01]  /*0020*/  LDCU UR4, c[0x0][0x360] ;  /* 0x00006c00ff0477ac */ /* 0x000e620008000800 */
[----:B------:R-:W0:Y:S01]  /*0030*/  S2R R12, SR_TID.Y ;  /* 0x00000000000c7919 */ /* 0x000e220000002200 */
[----:B------:R-:W0:Y:S01]  /*0040*/  LDCU UR5, c[0x0][0x364] ;  /* 0x00006c80ff0577ac */ /* 0x000e220008000800 */
[----:B------:R-:W1:Y:S01]  /*0050*/  S2R R13, SR_CTAID.X ;  /* 0x00000000000d7919 */ /* 0x000e620000002500 */
[----:B------:R-:W2:Y:S01]  /*0060*/  LDCU.64 UR6, c[0x0][0x3a0] ;  /* 0x00007400ff0677ac */ /* 0x000ea20008000a00 */
[----:B------:R-:W1:Y:S01]  /*0070*/  S2R R10, SR_TID.X ;  /* 0x00000000000a7919 */ /* 0x000e620000002100 */
[----:B0-----:R-:W-:-:S05]  /*0080*/  IMAD R11, R15, UR5, R12 ;  /* 0x000000050f0b7c24 */ /* 0x001fca000f8e020c */
[----:B--2---:R-:W-:Y:S01]  /*0090*/  ISETP.GE.AND P0, PT, R11, UR7, PT ;  /* 0x000000070b007c0c */ /* 0x004fe2000bf06270 */
[----:B-1----:R-:W-:-:S05]  /*00a0*/  IMAD R0, R13, UR4, R10 ;  /* 0x000000040d007c24 */ /* 0x002fca000f8e020a */
[----:B------:R-:W-:-:S13]  /*00b0*/  ISETP.GE.OR P0, PT, R0, UR6, P0 ;  /* 0x0000000600007c0c */ /* 0x000fda0008706670 */
[----:B------:R-:W-:Y:S05]  /*00c0*/  @P0 EXIT ;  /* 0x000000000000094d */ /* 0x000fea0003800000 */
[----:B------:R-:W0:Y:S01]  /*00d0*/  LDC.64 R2, c[0x0][0x380] ;  /* 0x0000e000ff027b82 */ /* 0x000e220000000a00 */
[----:B------:R-:W1:Y:S01]  /*00e0*/  LDCU.64 UR4, c[0x0][0x358] ;  /* 0x00006b00ff0477ac */ /* 0x000e620008000a00 */
[----:B------:R-:W-:-:S06]  /*00f0*/  IMAD R11, R11, UR6, R0 ;  /* 0x000000060b0b7c24 */ /* 0x000fcc000f8e0200 */
[----:B------:R-:W2:Y:S08]  /*0100*/  LDC.64 R4, c[0x0][0x388] ;  /* 0x0000e200ff047b82 */ /* 0x000eb00000000a00 */
[----:B------:R-:W3:Y:S08]  /*0110*/  LDC.64 R6, c[0x0][0x390] ;  /* 0x0000e400ff067b82 */ /* 0x000ef00000000a00 */
[----:B------:R-:W4:Y:S01]  /*0120*/  LDC.64 R8, c[0x0][0x398] ;  /* 0x0000e600ff087b82 */ /* 0x000f220000000a00 */
[----:B0-----:R-:W-:-:S05]  /*0130*/  IMAD.WIDE R2, R11, 0x4, R2 ;  /* 0x000000040b027825 */ /* 0x001fca00078e0202 */
[----:B-1----:R-:W-:Y:S01]  /*0140*/  STG.E desc[UR4][R2.64], R10 ;  /* 0x0000000a02007986 */ /* 0x002fe2000c101904 */
[----:B--2---:R-:W-:-:S05]  /*0150*/  IMAD.WIDE R4, R11, 0x4, R4 ;  /* 0x000000040b047825 */ /* 0x004fca00078e0204 */
[----:B------:R-:W-:Y:S01]  /*0160*/  STG.E desc[UR4][R4.64], R12 ;  /* 0x0000000c04007986 */ /* 0x000fe2000c101904 */
[----:B---3--:R-:W-:-:S05]  /*0170*/  IMAD.WIDE R6, R11, 0x4, R6 ;  /* 0x000000040b067825 */ /* 0x008fca00078e0206 */
[----:B------:R-:W-:Y:S01]  /*0180*/  STG.E desc[UR4][R6.64], R13 ;  /* 0x0000000d06007986 */ /* 0x000fe2000c101904 */
[----:B----4-:R-:W-:-:S05]  /*0190*/  IMAD.WIDE R8, R11, 0x4, R8 ;  /* 0x000000040b087825 */ /* 0x010fca00078e0208 */
[----:B------:R-:W-:Y:S01]  /*01a0*/  STG.E desc[UR4][R8.64], R15 ;  /* 0x0000000f08007986 */ /* 0x000fe2000c101904 */
[----:B------:R-:W-:Y:S05]  /*01b0*/  EXIT ;  /* 0x000000000000794d */ /* 0x000fea0003800000 */
.L_x_0:
[----:B------:R-:W-:-:S00]  /*01c0*/  BRA `(.L_x_0) ;  /* 0xfffffffc00fc7947 */ /* 0x000fc0000383ffff */
[----:B------:R-:W-:-:S00]  /*01d0*/  NOP ;  /* 0x0000000000007918 */ /* 0x000fc00000000000 */
        /* <DEDUP_REMOVED lines=10> */
.L_x_1:


//--------------------- .nv.shared.reserved.0     --------------------------
	.section	.nv.shared.reserved.0,"aw",@nobits
	.weak		__nv_reservedSMEM_offset_0_alias
	.size		__nv_reservedSMEM_offset_0_alias, 0, 64
	.other		__nv_reservedSMEM_offset_0_alias,@"STO_CUDA_RESERVED_SHARED STV_DEFAULT"
__nv_reservedSMEM_offset_0_alias:
	.zero		0
	.zero		64


//--------------------- .nv.constant0._Z23scanTheadInformationGPUPiS_S_S_ii --------------------------
	.section	.nv.constant0._Z23scanTheadInformationGPUPiS_S_S_ii,"a",@progbits
	.sectionflags	@""
	.align	4
.nv.constant0._Z23scanTheadInformationGPUPiS_S_S_ii:
	.zero		936


//--------------------- SYMBOLS --------------------------

	.type		.nv.reservedSmem.offset0,@object
	.size		.nv.reservedSmem.offset0,0x4
